//
// Generated by NVIDIA NVVM Compiler
//
// Compiler Build ID: CL-36424714
// Cuda compilation tools, release 13.0, V13.0.88
// Based on NVVM 20.0.0
//

.version 9.0
.target sm_100
.address_size 64

	// .globl	_Z5saxpyiddPdS_

.visible .entry _Z5saxpyiddPdS_(
	.param .u32 _Z5saxpyiddPdS__param_0,
	.param .f64 _Z5saxpyiddPdS__param_1,
	.param .f64 _Z5saxpyiddPdS__param_2,
	.param .u64 .ptr .align 1 _Z5saxpyiddPdS__param_3,
	.param .u64 .ptr .align 1 _Z5saxpyiddPdS__param_4
)
{
	.reg .b32 	%r<5>;
	.reg .b64 	%rd<8>;
	.reg .b64 	%fd<6>;

	ld.param.u32 	%r1, [_Z5saxpyiddPdS__param_0];
	ld.param.f64 	%fd1, [_Z5saxpyiddPdS__param_1];
	ld.param.f64 	%fd2, [_Z5saxpyiddPdS__param_2];
	ld.param.u64 	%rd1, [_Z5saxpyiddPdS__param_3];
	ld.param.u64 	%rd2, [_Z5saxpyiddPdS__param_4];
	cvta.to.global.u64 	%rd3, %rd2;
	cvta.to.global.u64 	%rd4, %rd1;
	mov.u32 	%r2, %ctaid.x;
	mov.u32 	%r3, %tid.x;
	mad.lo.s32 	%r4, %r1, %r2, %r3;
	mul.wide.s32 	%rd5, %r4, 8;
	add.s64 	%rd6, %rd4, %rd5;
	ld.global.f64 	%fd3, [%rd6];
	mul.f64 	%fd4, %fd1, %fd3;
	mul.f64 	%fd5, %fd2, %fd4;
	add.s64 	%rd7, %rd3, %rd5;
	st.global.f64 	[%rd7], %fd5;
	ret;

}


// ===== COMPILED SASS (sm_100) =====

	.target	sm_100

	.elftype	@"ET_EXEC"


//--------------------- .note.nv.tkinfo           --------------------------
	.section	.note.nv.tkinfo,"",@"SHT_NOTE"
	.sectionflags	@"SHF_NOTE_NV_TKINFO"
	.tkinfo
        /*0018*/ 	.word	0x00000002
        /*0030*/ 	.string	""
        /*0030*/ 	.string	"ptxas"
        /*0030*/ 	.string	"Cuda compilation tools, release 13.0, V13.0.88"
        /*0030*/ 	.string	"Build cuda_13.0.r13.0/compiler.36424714_0"
        /*0030*/ 	.string	"-arch sm_100 -m 64 "



//--------------------- .note.nv.cuinfo           --------------------------
	.section	.note.nv.cuinfo,"",@"SHT_NOTE"
	.sectionflags	@"SHF_NOTE_NV_CUINFO"
        /*0018*/ 	.short	0x0002
        /*001a*/ 	.short	0x0064
        /*001c*/ 	.short	0x0082
	.zero		2


//--------------------- .nv.info                  --------------------------
	.section	.nv.info,"",@"SHT_CUDA_INFO"
	.align	4


	//----- nvinfo : EIATTR_REGCOUNT
	.align		4
        /*0000*/ 	.byte	0x04, 0x2f
        /*0002*/ 	.short	(.L_1 - .L_0)
	.align		4
.L_0:
        /*0004*/ 	.word	index@(_Z5saxpyiddPdS_)
        /*0008*/ 	.word	0x0000000e


	//----- nvinfo : EIATTR_FRAME_SIZE
	.align		4
.L_1:
        /*000c*/ 	.byte	0x04, 0x11
        /*000e*/ 	.short	(.L_3 - .L_2)
	.align		4
.L_2:
        /*0010*/ 	.word	index@(_Z5saxpyiddPdS_)
        /*0014*/ 	.word	0x00000000


	//----- nvinfo : EIATTR_MIN_STACK_SIZE
	.align		4
.L_3:
        /*0018*/ 	.byte	0x04, 0x12
        /*001a*/ 	.short	(.L_5 - .L_4)
	.align		4
.L_4:
        /*001c*/ 	.word	index@(_Z5saxpyiddPdS_)
        /*0020*/ 	.word	0x00000000
.L_5:


//--------------------- .nv.compat                --------------------------
	.section	.nv.compat,"",@"SHT_CUDA_COMPAT_INFO"
	.align	4
        /*0000*/ 	.byte	0x02, 0x09, 0x00, 0x00, 0x02, 0x02, 0x01, 0x00, 0x02, 0x05, 0x05, 0x00, 0x03, 0x07, 0x01, 0x01
        /*0010*/ 	.byte	0x02, 0x03, 0x00, 0x00, 0x02, 0x06, 0x01, 0x00, 0x04, 0x0b, 0x08, 0x00, 0x01, 0x00, 0x00, 0x00
        /*0020*/ 	.byte	0x00, 0x00, 0x00, 0x00


//--------------------- .nv.info._Z5saxpyiddPdS_  --------------------------
	.section	.nv.info._Z5saxpyiddPdS_,"",@"SHT_CUDA_INFO"
	.sectionflags	@""
	.align	4


	//----- nvinfo : EIATTR_CUDA_API_VERSION
	.align		4
        /*0000*/ 	.byte	0x04, 0x37
        /*0002*/ 	.short	(.L_7 - .L_6)
.L_6:
        /*0004*/ 	.word	0x00000082


	//----- nvinfo : EIATTR_KPARAM_INFO
	.align		4
.L_7:
        /*0008*/ 	.byte	0x04, 0x17
        /*000a*/ 	.short	(.L_9 - .L_8)
.L_8:
        /*000c*/ 	.word	0x00000000
        /*0010*/ 	.short	0x0004
        /*0012*/ 	.short	0x0020
        /*0014*/ 	.byte	0x00, 0xf5, 0x21, 0x00


	//----- nvinfo : EIATTR_KPARAM_INFO
	.align		4
.L_9:
        /*0018*/ 	.byte	0x04, 0x17
        /*001a*/ 	.short	(.L_11 - .L_10)
.L_10:
        /*001c*/ 	.word	0x00000000
        /*0020*/ 	.short	0x0003
        /*0022*/ 	.short	0x0018
        /*0024*/ 	.byte	0x00, 0xf5, 0x21, 0x00


	//----- nvinfo : EIATTR_KPARAM_INFO
	.align		4
.L_11:
        /*0028*/ 	.byte	0x04, 0x17
        /*002a*/ 	.short	(.L_13 - .L_12)
.L_12:
        /*002c*/ 	.word	0x00000000
        /*0030*/ 	.short	0x0002
        /*0032*/ 	.short	0x0010
        /*0034*/ 	.byte	0x00, 0xf0, 0x21, 0x00


	//----- nvinfo : EIATTR_KPARAM_INFO
	.align		4
.L_13:
        /*0038*/ 	.byte	0x04, 0x17
        /*003a*/ 	.short	(.L_15 - .L_14)
.L_14:
        /*003c*/ 	.word	0x00000000
        /*0040*/ 	.short	0x0001
        /*0042*/ 	.short	0x0008
        /*0044*/ 	.byte	0x00, 0xf0, 0x21, 0x00


	//----- nvinfo : EIATTR_KPARAM_INFO
	.align		4
.L_15:
        /*0048*/ 	.byte	0x04, 0x17
        /*004a*/ 	.short	(.L_17 - .L_16)
.L_16:
        /*004c*/ 	.word	0x00000000
        /*0050*/ 	.short	0x0000
        /*0052*/ 	.short	0x0000
        /*0054*/ 	.byte	0x00, 0xf0, 0x11, 0x00


	//----- nvinfo : EIATTR_SPARSE_MMA_MASK
	.align		4
.L_17:
        /*0058*/ 	.byte	0x03, 0x50
        /*005a*/ 	.short	0x0000


	//----- nvinfo : EIATTR_MAXREG_COUNT
	.align		4
        /*005c*/ 	.byte	0x03, 0x1b
        /*005e*/ 	.short	0x00ff


	//----- nvinfo : EIATTR_MERCURY_ISA_VERSION
	.align		4
        /*0060*/ 	.byte	0x03, 0x5f
        /*0062*/ 	.short	0x0101


	//----- nvinfo : EIATTR_VRC_CTA_INIT_COUNT
	.align		4
        /*0064*/ 	.byte	0x02, 0x4a
	.zero		1
	.zero		1


	//----- nvinfo : EIATTR_EXIT_INSTR_OFFSETS
	.align		4
        /*0068*/ 	.byte	0x04, 0x1c
        /*006a*/ 	.short	(.L_19 - .L_18)


	//   ....[0]....
.L_18:
        /*006c*/ 	.word	0x00000100


	//----- nvinfo : EIATTR_CBANK_PARAM_SIZE
	.align		4
.L_19:
        /*0070*/ 	.byte	0x03, 0x19
        /*0072*/ 	.short	0x0028


	//----- nvinfo : EIATTR_PARAM_CBANK
	.align		4
        /*0074*/ 	.byte	0x04, 0x0a
        /*0076*/ 	.short	(.L_21 - .L_20)
	.align		4
.L_20:
        /*0078*/ 	.word	index@(.nv.constant0._Z5saxpyiddPdS_)
        /*007c*/ 	.short	0x0380
        /*007e*/ 	.short	0x0028


	//----- nvinfo : EIATTR_SW_WAR
	.align		4
.L_21:
        /*0080*/ 	.byte	0x04, 0x36
        /*0082*/ 	.short	(.L_23 - .L_22)
.L_22:
        /*0084*/ 	.word	0x00000008
.L_23:


//--------------------- .nv.callgraph             --------------------------
	.section	.nv.callgraph,"",@"SHT_CUDA_CALLGRAPH"
	.align	4
	.sectionentsize	8
	.align		4
        /*0000*/ 	.word	0x00000000
	.align		4
        /*0004*/ 	.word	0xffffffff
	.align		4
        /*0008*/ 	.word	0x00000000
	.align		4
        /*000c*/ 	.word	0xfffffffe
	.align		4
        /*0010*/ 	.word	0x00000000
	.align		4
        /*0014*/ 	.word	0xfffffffd
	.align		4
        /*0018*/ 	.word	0x00000000
	.align		4
        /*001c*/ 	.word	0xfffffffc


//--------------------- .text._Z5saxpyiddPdS_     --------------------------
	.section	.text._Z5saxpyiddPdS_,"ax",@progbits
	.align	128
        .global         _Z5saxpyiddPdS_
        .type           _Z5saxpyiddPdS_,@function
        .size           _Z5saxpyiddPdS_,(.L_x_1 - _Z5saxpyiddPdS_)
        .other          _Z5saxpyiddPdS_,@"STO_CUDA_ENTRY STV_DEFAULT"
_Z5saxpyiddPdS_:
.text._Z5saxpyiddPdS_:
[----:B------:R-:W-:Y:S01]  /*0000*/  LDC R1, c[0x0][0x37c] ;  /* 0x0000df00ff017b82 */ /* 0x000fe20000000800 */
[----:B------:R-:W0:Y:S07]  /*0010*/  S2R R11, SR_TID.X ;  /* 0x00000000000b7919 */ /* 0x000e2e0000002100 */
[----:B------:R-:W0:Y:S01]  /*0020*/  S2UR UR6, SR_CTAID.X ;  /* 0x00000000000679c3 */ /* 0x000e220000002500 */
[----:B------:R-:W1:Y:S07]  /*0030*/  LDCU.64 UR4, c[0x0][0x358] ;  /* 0x00006b00ff0477ac */ /* 0x000e6e0008000a00 */
[----:B------:R-:W0:Y:S08]  /*0040*/  LDC R0, c[0x0][0x380] ;  /* 0x0000e000ff007b82 */ /* 0x000e300000000800 */
[----:B------:R-:W2:Y:S08]  /*0050*/  LDC.64 R2, c[0x0][0x398] ;  /* 0x0000e600ff027b82 */ /* 0x000eb00000000a00 */
[----:B------:R-:W3:Y:S01]  /*0060*/  LDC.64 R6, c[0x0][0x390] ;  /* 0x0000e400ff067b82 */ /* 0x000ee20000000a00 */
[----:B0-----:R-:W-:Y:S01]  /*0070*/  IMAD R11, R0, UR6, R11 ;  /* 0x00000006000b7c24 */ /* 0x001fe2000f8e020b */
[----:B------:R-:W0:Y:S06]  /*0080*/  LDCU.64 UR6, c[0x0][0x388] ;  /* 0x00007100ff0677ac */ /* 0x000e2c0008000a00 */
[----:B------:R-:W4:Y:S01]  /*0090*/  LDC.64 R8, c[0x0][0x3a0] ;  /* 0x0000e800ff087b82 */ /* 0x000f220000000a00 */
[----:B--2---:R-:W-:-:S06]  /*00a0*/  IMAD.WIDE R2, R11, 0x8, R2 ;  /* 0x000000080b027825 */ /* 0x004fcc00078e0202 */
[----:B-1----:R-:W0:Y:S02]  /*00b0*/  LDG.E.64 R2, desc[UR4][R2.64] ;  /* 0x0000000402027981 */ /* 0x002e24000c1e1b00 */
[----:B0-----:R-:W-:-:S08]  /*00c0*/  DMUL R4, R2, UR6 ;  /* 0x0000000602047c28 */ /* 0x001fd00008000000 */
[----:B---3--:R-:W-:Y:S01]  /*00d0*/  DMUL R4, R4, R6 ;  /* 0x0000000604047228 */ /* 0x008fe20000000000 */
[----:B----4-:R-:W-:-:S06]  /*00e0*/  IMAD.WIDE R6, R11, 0x8, R8 ;  /* 0x000000080b067825 */ /* 0x010fcc00078e0208 */
[----:B------:R-:W-:Y:S01]  /*00f0*/  STG.E.64 desc[UR4][R6.64], R4 ;  /* 0x0000000406007986 */ /* 0x000fe2000c101b04 */
[----:B------:R-:W-:Y:S05]  /*0100*/  EXIT ;  /* 0x000000000000794d */ /* 0x000fea0003800000 */
.L_x_0:
[----:B------:R-:W-:-:S00]  /*0110*/  BRA `(.L_x_0) ;  /* 0xfffffffc00fc7947 */ /* 0x000fc0000383ffff */
[----:B------:R-:W-:-:S00]  /*0120*/  NOP ;  /* 0x0000000000007918 */ /* 0x000fc00000000000 */
        /* <DEDUP_REMOVED lines=13> */
.L_x_1:


//--------------------- .nv.shared.reserved.0     --------------------------
	.section	.nv.shared.reserved.0,"aw",@nobits
	.weak		__nv_reservedSMEM_offset_0_alias
	.size		__nv_reservedSMEM_offset_0_alias, 0, 64
	.other		__nv_reservedSMEM_offset_0_alias,@"STO_CUDA_RESERVED_SHARED STV_DEFAULT"
__nv_reservedSMEM_offset_0_alias:
	.zero		0
	.zero		64


//--------------------- .nv.constant0._Z5saxpyiddPdS_ --------------------------
	.section	.nv.constant0._Z5saxpyiddPdS_,"a",@progbits
	.sectionflags	@""
	.align	4
.nv.constant0._Z5saxpyiddPdS_:
	.zero		936


//--------------------- SYMBOLS --------------------------

	.type		.nv.reservedSmem.offset0,@object
	.size		.nv.reservedSmem.offset0,0x4
